	.headerflags	@"EF_CUDA_TEXMODE_UNIFIED EF_CUDA_64BIT_ADDRESS EF_CUDA_ACCELERATORS EF_CUDA_SM90 EF_CUDA_VIRTUAL_SM(EF_CUDA_SM90)"
	.elftype	@"ET_EXEC"


//--------------------- .nv.info                  --------------------------
	.section	.nv.info,"",@"SHT_CUDA_INFO"
	.align	4


	//----- nvinfo : EIATTR_REGCOUNT
	.align		4
        /*0000*/ 	.byte	0x04, 0x2f
        /*0002*/ 	.short	(.L_3 - .L_2)
	.align		4
.L_2:
        /*0004*/ 	.word	index@(triton_per_fused_gelu_linalg_vector_norm_2)
        /*0008*/ 	.word	0x0000001f


	//----- nvinfo : EIATTR_MIN_STACK_SIZE
	.align		4
.L_3:
        /*000c*/ 	.byte	0x04, 0x12
        /*000e*/ 	.short	(.L_5 - .L_4)
	.align		4
.L_4:
        /*0010*/ 	.word	index@(triton_per_fused_gelu_linalg_vector_norm_2)
        /*0014*/ 	.word	0x00000000


	//----- nvinfo : EIATTR_FRAME_SIZE
	.align		4
.L_5:
        /*0018*/ 	.byte	0x04, 0x11
        /*001a*/ 	.short	(.L_7 - .L_6)
	.align		4
.L_6:
        /*001c*/ 	.word	index@(triton_per_fused_gelu_linalg_vector_norm_2)
        /*0020*/ 	.word	0x00000000


	//----- nvinfo : EIATTR_MIN_STACK_SIZE
	.align		4
.L_7:
        /*0024*/ 	.byte	0x04, 0x12
        /*0026*/ 	.short	(.L_9 - .L_8)
	.align		4
.L_8:
        /*0028*/ 	.word	index@(triton_per_fused_gelu_linalg_vector_norm_2)
        /*002c*/ 	.word	0x00000000
.L_9:


//--------------------- .nv.info.triton_per_fused_gelu_linalg_vector_norm_2 --------------------------
	.section	.nv.info.triton_per_fused_gelu_linalg_vector_norm_2,"",@"SHT_CUDA_INFO"
	.sectionflags	@""
	.align	4


	//----- nvinfo : EIATTR_CUDA_API_VERSION
	.align		4
        /*0000*/ 	.byte	0x04, 0x37
        /*0002*/ 	.short	(.L_11 - .L_10)
.L_10:
        /*0004*/ 	.word	0x0000007c


	//----- nvinfo : EIATTR_KPARAM_INFO
	.align		4
.L_11:
        /*0008*/ 	.byte	0x04, 0x17
        /*000a*/ 	.short	(.L_13 - .L_12)
.L_12:
        /*000c*/ 	.word	0x00000000
        /*0010*/ 	.short	0x0003
        /*0012*/ 	.short	0x0014
        /*0014*/ 	.byte	0x00, 0xf0, 0x11, 0x00


	//----- nvinfo : EIATTR_KPARAM_INFO
	.align		4
.L_13:
        /*0018*/ 	.byte	0x04, 0x17
        /*001a*/ 	.short	(.L_15 - .L_14)
.L_14:
        /*001c*/ 	.word	0x00000000
        /*0020*/ 	.short	0x0002
        /*0022*/ 	.short	0x0010
        /*0024*/ 	.byte	0x00, 0xf0, 0x11, 0x00


	//----- nvinfo : EIATTR_KPARAM_INFO
	.align		4
.L_15:
        /*0028*/ 	.byte	0x04, 0x17
        /*002a*/ 	.short	(.L_17 - .L_16)
.L_16:
        /*002c*/ 	.word	0x00000000
        /*0030*/ 	.short	0x0001
        /*0032*/ 	.short	0x0008
        /*0034*/ 	.byte	0x00, 0xf4, 0x21, 0x00


	//----- nvinfo : EIATTR_KPARAM_INFO
	.align		4
.L_17:
        /*0038*/ 	.byte	0x04, 0x17
        /*003a*/ 	.short	(.L_19 - .L_18)
.L_18:
        /*003c*/ 	.word	0x00000000
        /*0040*/ 	.short	0x0000
        /*0042*/ 	.short	0x0000
        /*0044*/ 	.byte	0x00, 0xf4, 0x21, 0x00


	//----- nvinfo : EIATTR_SPARSE_MMA_MASK
	.align		4
.L_19:
        /*0048*/ 	.byte	0x03, 0x50
        /*004a*/ 	.short	0x0000


	//----- nvinfo : EIATTR_MAXREG_COUNT
	.align		4
        /*004c*/ 	.byte	0x03, 0x1b
        /*004e*/ 	.short	0x00ff


	//----- nvinfo : EIATTR_COOP_GROUP_MASK_REGIDS
	.align		4
        /*0050*/ 	.byte	0x04, 0x29
        /*0052*/ 	.short	(.L_21 - .L_20)


	//   ....[0]....
.L_20:
        /*0054*/ 	.word	0xffffffff


	//   ....[1]....
        /*0058*/ 	.word	0xffffffff


	//   ....[2]....
        /*005c*/ 	.word	0xffffffff


	//   ....[3]....
        /*0060*/ 	.word	0xffffffff


	//   ....[4]....
        /*0064*/ 	.word	0xffffffff


	//   ....[5]....
        /*0068*/ 	.word	0xffffffff


	//   ....[6]....
        /*006c*/ 	.word	0xffffffff


	//   ....[7]....
        /*0070*/ 	.word	0xffffffff


	//   ....[8]....
        /*0074*/ 	.word	0xffffffff


	//   ....[9]....
        /*0078*/ 	.word	0xffffffff


	//----- nvinfo : EIATTR_COOP_GROUP_INSTR_OFFSETS
	.align		4
.L_21:
        /*007c*/ 	.byte	0x04, 0x28
        /*007e*/ 	.short	(.L_23 - .L_22)


	//   ....[0]....
.L_22:
        /*0080*/ 	.word	0x00000a20


	//   ....[1]....
        /*0084*/ 	.word	0x00000a50


	//   ....[2]....
        /*0088*/ 	.word	0x00000a90


	//   ....[3]....
        /*008c*/ 	.word	0x00000ac0


	//   ....[4]....
        /*0090*/ 	.word	0x00000af0


	//   ....[5]....
        /*0094*/ 	.word	0x00000b10


	//   ....[6]....
        /*0098*/ 	.word	0x00000b20


	//   ....[7]....
        /*009c*/ 	.word	0x00000b50


	//   ....[8]....
        /*00a0*/ 	.word	0x00000c60


	//   ....[9]....
        /*00a4*/ 	.word	0x00000c90


	//----- nvinfo : EIATTR_EXIT_INSTR_OFFSETS
	.align		4
.L_23:
        /*00a8*/ 	.byte	0x04, 0x1c
        /*00aa*/ 	.short	(.L_25 - .L_24)


	//   ....[0]....
.L_24:
        /*00ac*/ 	.word	0x00000db0


	//   ....[1]....
        /*00b0*/ 	.word	0x00000df0


	//----- nvinfo : EIATTR_REQNTID
	.align		4
.L_25:
        /*00b4*/ 	.byte	0x04, 0x10
        /*00b6*/ 	.short	(.L_27 - .L_26)
.L_26:
        /*00b8*/ 	.word	0x00000080
        /*00bc*/ 	.word	0x00000001
        /*00c0*/ 	.word	0x00000001


	//----- nvinfo : EIATTR_CBANK_PARAM_SIZE
	.align		4
.L_27:
        /*00c4*/ 	.byte	0x03, 0x19
        /*00c6*/ 	.short	0x0018


	//----- nvinfo : EIATTR_PARAM_CBANK
	.align		4
        /*00c8*/ 	.byte	0x04, 0x0a
        /*00ca*/ 	.short	(.L_29 - .L_28)
	.align		4
.L_28:
        /*00cc*/ 	.word	index@(.nv.constant0.triton_per_fused_gelu_linalg_vector_norm_2)
        /*00d0*/ 	.short	0x0210
        /*00d2*/ 	.short	0x0018


	//----- nvinfo : EIATTR_SW_WAR
	.align		4
.L_29:
        /*00d4*/ 	.byte	0x04, 0x36
        /*00d6*/ 	.short	(.L_31 - .L_30)
.L_30:
        /*00d8*/ 	.word	0x00000008
.L_31:


//--------------------- .nv.callgraph             --------------------------
	.section	.nv.callgraph,"",@"SHT_CUDA_CALLGRAPH"
	.align	4
	.sectionentsize	8
	.align		4
        /*0000*/ 	.word	0x00000000
	.align		4
        /*0004*/ 	.word	0xffffffff
	.align		4
        /*0008*/ 	.word	0x00000000
	.align		4
        /*000c*/ 	.word	0xfffffffe
	.align		4
        /*0010*/ 	.word	0x00000000
	.align		4
        /*0014*/ 	.word	0xfffffffd
	.align		4
        /*0018*/ 	.word	0x00000000
	.align		4
        /*001c*/ 	.word	0xfffffffc


//--------------------- .nv.constant4             --------------------------
	.section	.nv.constant4,"a",@progbits
	.align	8
	.align		8
.nv.constant4:
        /*0000*/ 	.dword	_$_str
	.align		8
        /*0008*/ 	.dword	_$_str_$_2


//--------------------- .text.triton_per_fused_gelu_linalg_vector_norm_2 --------------------------
	.section	.text.triton_per_fused_gelu_linalg_vector_norm_2,"ax",@progbits
	.sectionflags	@"SHF_BARRIERS=1"
	.align	128
        .global         triton_per_fused_gelu_linalg_vector_norm_2
        .type           triton_per_fused_gelu_linalg_vector_norm_2,@function
        .size           triton_per_fused_gelu_linalg_vector_norm_2,(.L_x_1 - triton_per_fused_gelu_linalg_vector_norm_2)
        .other          triton_per_fused_gelu_linalg_vector_norm_2,@"STO_CUDA_ENTRY STV_DEFAULT"
triton_per_fused_gelu_linalg_vector_norm_2:
.text.triton_per_fused_gelu_linalg_vector_norm_2:
[----:B------:R-:W0:Y:S02]  /*0000*/  LDC R1, c[0x0][0x28] ;  /* 0x00000a00ff017b82 */ /* 0x000e240000000800 */
[----:B------:R-:W1:Y:S01]  /*0010*/  S2R R3, SR_CTAID.X ;  /* 0x0000000000037919 */ /* 0x000e620000002500 */
[----:B------:R-:W2:Y:S01]  /*0020*/  LDC.64 R6, c[0x0][0x218] ;  /* 0x00008600ff067b82 */ /* 0x000ea20000000a00 */
[----:B------:R-:W-:Y:S01]  /*0030*/  ULDC.64 UR6, c[0x0][0x208] ;  /* 0x0000820000067ab9 */ /* 0x000fe20000000a00 */
[----:B------:R-:W3:Y:S01]  /*0040*/  S2R R0, SR_TID.X ;  /* 0x0000000000007919 */ /* 0x000ee20000002100 */
[----:B-1----:R-:W-:Y:S02]  /*0050*/  SHF.L.U32 R3, R3, 0x5, RZ ;  /* 0x0000000503037819 */ /* 0x002fe400000006ff */
[C---:B---3--:R-:W-:Y:S02]  /*0060*/  SHF.L.U32 R2, R0.reuse, 0x2, RZ ;  /* 0x0000000200027819 */ /* 0x048fe400000006ff */
[----:B------:R-:W-:Y:S02]  /*0070*/  SHF.L.U32 R9, R0, 0x1, RZ ;  /* 0x0000000100097819 */ /* 0x000fe400000006ff */
[----:B------:R-:W-:-:S02]  /*0080*/  LOP3.LUT R4, R3, 0x1c, R2, 0xf8, !PT ;  /* 0x0000001c03047812 */ /* 0x000fc400078ef802 */
[----:B------:R-:W-:Y:S02]  /*0090*/  LOP3.LUT R10, R9, 0xf0, RZ, 0xc0, !PT ;  /* 0x000000f0090a7812 */ /* 0x000fe400078ec0ff */
[----:B------:R-:W-:Y:S02]  /*00a0*/  SHF.R.S32.HI R5, RZ, 0x1f, R4 ;  /* 0x0000001fff057819 */ /* 0x000fe40000011404 */
[----:B------:R-:W-:Y:S02]  /*00b0*/  ISETP.GE.AND P0, PT, R4, 0x40, PT ;  /* 0x000000400400780c */ /* 0x000fe40003f06270 */
[----:B------:R-:W-:-:S04]  /*00c0*/  LEA.HI R5, R5, R4, RZ, 0x4 ;  /* 0x0000000405057211 */ /* 0x000fc800078f20ff */
[C---:B------:R-:W-:Y:S01]  /*00d0*/  LOP3.LUT R9, R5.reuse, 0xfffffff0, RZ, 0xc0, !PT ;  /* 0xfffffff005097812 */ /* 0x040fe200078ec0ff */
[----:B------:R-:W-:-:S03]  /*00e0*/  IMAD.SHL.U32 R5, R5, 0x10, RZ ;  /* 0x0000001005057824 */ /* 0x000fc600078e00ff */
[----:B------:R-:W-:Y:S02]  /*00f0*/  IADD3 R9, R10, R4, -R9 ;  /* 0x000000040a097210 */ /* 0x000fe40007ffe809 */
[----:B------:R-:W-:Y:S02]  /*0100*/  LOP3.LUT R10, R5, 0xffffff00, RZ, 0xc0, !PT ;  /* 0xffffff00050a7812 */ /* 0x000fe400078ec0ff */
[----:B------:R-:W-:Y:S02]  /*0110*/  CS2R R4, SRZ ;  /* 0x0000000000047805 */ /* 0x000fe4000001ff00 */
[----:B------:R-:W-:-:S05]  /*0120*/  IADD3 R9, R9, R10, RZ ;  /* 0x0000000a09097210 */ /* 0x000fca0007ffe0ff */
[----:B--2---:R-:W-:Y:S01]  /*0130*/  IMAD.WIDE R14, R9, 0x4, R6 ;  /* 0x00000004090e7825 */ /* 0x004fe200078e0206 */
[----:B------:R-:W-:-:S06]  /*0140*/  CS2R R6, SRZ ;  /* 0x0000000000067805 */ /* 0x000fcc000001ff00 */
[----:B------:R1:W2:Y:S01]  /*0150*/  @!P0 LDG.E.128 R4, desc[UR6][R14.64] ;  /* 0x000000060e048981 */ /* 0x0002a2000c1e1d00 */
[----:B------:R-:W-:Y:S01]  /*0160*/  HFMA2.MMA R20, -RZ, RZ, -0.74462890625, 604.5 ;  /* 0xb9f560b9ff147435 */ /* 0x000fe200000001ff */
[----:B------:R-:W-:Y:S01]  /*0170*/  MOV R24, 0x3789ca3c ;  /* 0x3789ca3c00187802 */ /* 0x000fe20000000f00 */
[----:B------:R-:W-:Y:S01]  /*0180*/  IMAD.MOV.U32 R17, RZ, RZ, -0x460a9f47 ;  /* 0xb9f560b9ff117424 */ /* 0x000fe200078e00ff */
[----:B------:R-:W-:Y:S01]  /*0190*/  MOV R22, 0x3789ca3c ;  /* 0x3789ca3c00167802 */ /* 0x000fe20000000f00 */
[----:B------:R-:W-:Y:S01]  /*01a0*/  IMAD.MOV.U32 R28, RZ, RZ, 0x3789ca3c ;  /* 0x3789ca3cff1c7424 */ /* 0x000fe200078e00ff */
[----:B------:R-:W-:Y:S01]  /*01b0*/  MOV R19, 0xb9f560b9 ;  /* 0xb9f560b900137802 */ /* 0x000fe20000000f00 */
[----:B------:R-:W-:Y:S01]  /*01c0*/  IMAD.MOV.U32 R23, RZ, RZ, 0x3bac840b ;  /* 0x3bac840bff177424 */ /* 0x000fe200078e00ff */
[----:B------:R-:W-:Y:S01]  /*01d0*/  MOV R25, 0x3bac840b ;  /* 0x3bac840b00197802 */ /* 0x000fe20000000f00 */
[----:B------:R-:W3:Y:S01]  /*01e0*/  S2UR UR5, SR_CgaCtaId ;  /* 0x00000000000579c3 */ /* 0x000ee20000008800 */
[----:B-1----:R-:W-:Y:S01]  /*01f0*/  HFMA2.MMA R15, -RZ, RZ, 0.470947265625, -12.46875 ;  /* 0x3789ca3cff0f7435 */ /* 0x002fe200000001ff */
[----:B------:R-:W-:-:S02]  /*0200*/  UMOV UR4, 0x400 ;  /* 0x0000040000047882 */ /* 0x000fc40000000000 */
[----:B---3--:R-:W-:Y:S01]  /*0210*/  UPRMT UR4, UR5, 0x654, UR4 ;  /* 0x0000065405047896 */ /* 0x008fe20008000004 */
[----:B--2---:R-:W-:Y:S02]  /*0220*/  SEL R5, R5, RZ, !P0 ;  /* 0x000000ff05057207 */ /* 0x004fe40004000000 */
[----:B------:R-:W-:Y:S02]  /*0230*/  SEL R4, R4, RZ, !P0 ;  /* 0x000000ff04047207 */ /* 0x000fe40004000000 */
[----:B------:R-:W-:Y:S01]  /*0240*/  SEL R6, R6, RZ, !P0 ;  /* 0x000000ff06067207 */ /* 0x000fe20004000000 */
[----:B------:R-:W-:Y:S01]  /*0250*/  FMUL R10, R5, 0.70710676908493041992 ;  /* 0x3f3504f3050a7820 */ /* 0x000fe20000400000 */
[----:B------:R-:W-:Y:S01]  /*0260*/  SEL R12, R7, RZ, !P0 ;  /* 0x000000ff070c7207 */ /* 0x000fe20004000000 */
[C---:B------:R-:W-:Y:S01]  /*0270*/  FMUL R9, R4.reuse, 0.70710676908493041992 ;  /* 0x3f3504f304097820 */ /* 0x040fe20000400000 */
[----:B------:R-:W-:Y:S01]  /*0280*/  FMUL R4, R4, 0.5 ;  /* 0x3f00000004047820 */ /* 0x000fe20000400000 */
[----:B------:R-:W-:Y:S01]  /*0290*/  FADD.FTZ R13, |R10|, -RZ ;  /* 0x800000ff0a0d7221 */ /* 0x000fe20000010200 */
[----:B------:R-:W-:Y:S01]  /*02a0*/  FMUL R16, R6, 0.70710676908493041992 ;  /* 0x3f3504f306107820 */ /* 0x000fe20000400000 */
[----:B------:R-:W-:Y:S01]  /*02b0*/  FADD.FTZ R18, |R9|, -RZ ;  /* 0x800000ff09127221 */ /* 0x000fe20000010200 */
[C---:B------:R-:W-:Y:S01]  /*02c0*/  FMUL R14, R12.reuse, 0.70710676908493041992 ;  /* 0x3f3504f30c0e7820 */ /* 0x040fe20000400000 */
[----:B------:R-:W-:Y:S01]  /*02d0*/  FMUL R12, R12, 0.5 ;  /* 0x3f0000000c0c7820 */ /* 0x000fe20000400000 */
[----:B------:R-:W-:Y:S01]  /*02e0*/  FSETP.GE.AND P2, PT, R13, 1.0029599666595458984, PT ;  /* 0x3f8060fe0d00780b */ /* 0x000fe20003f46000 */
[----:B------:R-:W-:Y:S01]  /*02f0*/  FADD.FTZ R11, |R16|, -RZ ;  /* 0x800000ff100b7221 */ /* 0x000fe20000010200 */
[----:B------:R-:W-:Y:S01]  /*0300*/  FSETP.GE.AND P1, PT, R18, 1.0029599666595458984, PT ;  /* 0x3f8060fe1200780b */ /* 0x000fe20003f26000 */
[----:B------:R-:W-:-:S03]  /*0310*/  FADD.FTZ R7, |R14|, -RZ ;  /* 0x800000ff0e077221 */ /* 0x000fc60000010200 */
[----:B------:R-:W-:Y:S02]  /*0320*/  FSETP.GE.AND P3, PT, R11, 1.0029599666595458984, PT ;  /* 0x3f8060fe0b00780b */ /* 0x000fe40003f66000 */
[----:B------:R-:W-:-:S05]  /*0330*/  FSETP.GE.AND P4, PT, R7, 1.0029599666595458984, PT ;  /* 0x3f8060fe0700780b */ /* 0x000fca0003f86000 */
[----:B------:R-:W-:Y:S01]  /*0340*/  @!P2 MOV R24, 0x38b1e96a ;  /* 0x38b1e96a0018a802 */ /* 0x000fe20000000f00 */
[----:B------:R-:W-:Y:S02]  /*0350*/  @!P2 IMAD.MOV.U32 R20, RZ, RZ, -0x45a8b2e0 ;  /* 0xba574d20ff14a424 */ /* 0x000fe400078e00ff */
[----:B------:R-:W-:Y:S01]  /*0360*/  @!P2 FMUL R13, R10, R10 ;  /* 0x0000000a0a0da220 */ /* 0x000fe20000400000 */
[----:B------:R-:W-:Y:S01]  /*0370*/  @!P1 MOV R17, 0xba574d20 ;  /* 0xba574d2000119802 */ /* 0x000fe20000000f00 */
[----:B------:R-:W-:Y:S01]  /*0380*/  @!P1 FMUL R18, R9, R9 ;  /* 0x0000000909129220 */ /* 0x000fe20000400000 */
[----:B------:R-:W-:Y:S02]  /*0390*/  @!P1 IMAD.MOV.U32 R15, RZ, RZ, 0x38b1e96a ;  /* 0x38b1e96aff0f9424 */ /* 0x000fe400078e00ff */
[----:B------:R-:W-:Y:S01]  /*03a0*/  FFMA.FTZ R24, R13, R24, R20 ;  /* 0x000000180d187223 */ /* 0x000fe20000010014 */
[----:B------:R-:W-:Y:S01]  /*03b0*/  HFMA2.MMA R20, -RZ, RZ, -0.74462890625, 604.5 ;  /* 0xb9f560b9ff147435 */ /* 0x000fe200000001ff */
[----:B------:R-:W-:Y:S01]  /*03c0*/  @!P3 MOV R22, 0x38b1e96a ;  /* 0x38b1e96a0016b802 */ /* 0x000fe20000000f00 */
[----:B------:R-:W-:Y:S01]  /*03d0*/  FFMA.FTZ R26, R18, R15, R17 ;  /* 0x0000000f121a7223 */ /* 0x000fe20000010011 */
[----:B------:R-:W-:Y:S01]  /*03e0*/  HFMA2.MMA R15, -RZ, RZ, 0.958984375, -6.1690807342529296875e-05 ;  /* 0x3bac840bff0f7435 */ /* 0x000fe200000001ff */
[----:B------:R-:W-:Y:S01]  /*03f0*/  @!P3 FMUL R11, R16, R16 ;  /* 0x00000010100bb220 */ /* 0x000fe20000400000 */
[----:B------:R-:W-:Y:S01]  /*0400*/  HFMA2.MMA R17, -RZ, RZ, 0.958984375, -6.1690807342529296875e-05 ;  /* 0x3bac840bff117435 */ /* 0x000fe200000001ff */
[----:B------:R-:W-:Y:S01]  /*0410*/  @!P3 MOV R20, 0xba574d20 ;  /* 0xba574d200014b802 */ /* 0x000fe20000000f00 */
[----:B------:R-:W-:Y:S01]  /*0420*/  @!P4 IMAD.MOV.U32 R28, RZ, RZ, 0x38b1e96a ;  /* 0x38b1e96aff1cc424 */ /* 0x000fe200078e00ff */
[----:B------:R-:W-:Y:S01]  /*0430*/  @!P4 MOV R19, 0xba574d20 ;  /* 0xba574d200013c802 */ /* 0x000fe20000000f00 */
[----:B------:R-:W-:Y:S01]  /*0440*/  @!P4 FMUL R7, R14, R14 ;  /* 0x0000000e0e07c220 */ /* 0x000fe20000400000 */
[----:B------:R-:W-:Y:S01]  /*0450*/  @!P2 MOV R15, 0x3baad5ea ;  /* 0x3baad5ea000fa802 */ /* 0x000fe20000000f00 */
[----:B------:R-:W-:Y:S01]  /*0460*/  FFMA.FTZ R22, R11, R22, R20 ;  /* 0x000000160b167223 */ /* 0x000fe20000010014 */
[----:B------:R-:W-:Y:S01]  /*0470*/  @!P1 MOV R17, 0x3baad5ea ;  /* 0x3baad5ea00119802 */ /* 0x000fe20000000f00 */
[----:B------:R-:W-:Y:S01]  /*0480*/  FFMA.FTZ R20, R7, R28, R19 ;  /* 0x0000001c07147223 */ /* 0x000fe20000010013 */
[----:B------:R-:W-:Y:S01]  /*0490*/  HFMA2.MMA R19, -RZ, RZ, -1.26171875, -2.110004425048828125e-05 ;  /* 0xbd0c8162ff137435 */ /* 0x000fe200000001ff */
[----:B------:R-:W-:Y:S01]  /*04a0*/  FFMA.FTZ R21, R24, R13, R15 ;  /* 0x0000000d18157223 */ /* 0x000fe2000001000f */
[----:B------:R-:W-:Y:S01]  /*04b0*/  HFMA2.MMA R24, -RZ, RZ, -1.26171875, -2.110004425048828125e-05 ;  /* 0xbd0c8162ff187435 */ /* 0x000fe200000001ff */
[----:B------:R-:W-:-:S02]  /*04c0*/  @!P3 IMAD.MOV.U32 R23, RZ, RZ, 0x3baad5ea ;  /* 0x3baad5eaff17b424 */ /* 0x000fc400078e00ff */
[-C--:B------:R-:W-:Y:S01]  /*04d0*/  FFMA.FTZ R26, R26, R18.reuse, R17 ;  /* 0x000000121a1a7223 */ /* 0x080fe20000010011 */
[----:B------:R-:W-:Y:S01]  /*04e0*/  IMAD.MOV.U32 R17, RZ, RZ, -0x42f37e9e ;  /* 0xbd0c8162ff117424 */ /* 0x000fe200078e00ff */
[----:B------:R-:W-:Y:S01]  /*04f0*/  @!P1 MOV R19, 0xbcdc1be7 ;  /* 0xbcdc1be700139802 */ /* 0x000fe20000000f00 */
[-C--:B------:R-:W-:Y:S01]  /*0500*/  FFMA.FTZ R22, R22, R11.reuse, R23 ;  /* 0x0000000b16167223 */ /* 0x080fe20000010017 */
[----:B------:R-:W-:Y:S01]  /*0510*/  @!P3 MOV R17, 0xbcdc1be7 ;  /* 0xbcdc1be70011b802 */ /* 0x000fe20000000f00 */
[----:B------:R-:W-:Y:S01]  /*0520*/  HFMA2.MMA R23, -RZ, RZ, -1.26171875, -2.110004425048828125e-05 ;  /* 0xbd0c8162ff177435 */ /* 0x000fe200000001ff */
[----:B------:R-:W-:Y:S01]  /*0530*/  @!P2 MOV R24, 0xbcdc1be7 ;  /* 0xbcdc1be70018a802 */ /* 0x000fe20000000f00 */
[-C--:B------:R-:W-:Y:S01]  /*0540*/  FFMA.FTZ R15, R26, R18.reuse, R19 ;  /* 0x000000121a0f7223 */ /* 0x080fe20000010013 */
[----:B------:R-:W-:Y:S01]  /*0550*/  HFMA2.MMA R26, -RZ, RZ, 1.52734375, -41152 ;  /* 0x3e1cf906ff1a7435 */ /* 0x000fe200000001ff */
[----:B------:R-:W-:Y:S01]  /*0560*/  FFMA.FTZ R19, R22, R11, R17 ;  /* 0x0000000b16137223 */ /* 0x000fe20000010011 */
[----:B------:R-:W-:Y:S01]  /*0570*/  HFMA2.MMA R17, -RZ, RZ, 1.853515625, -0.00091457366943359375 ;  /* 0x3f6a937eff117435 */ /* 0x000fe200000001ff */
[----:B------:R-:W-:Y:S01]  /*0580*/  FFMA.FTZ R21, R21, R13, R24 ;  /* 0x0000000d15157223 */ /* 0x000fe20000010018 */
[----:B------:R-:W-:Y:S01]  /*0590*/  IMAD.MOV.U32 R24, RZ, RZ, 0x3e1cf906 ;  /* 0x3e1cf906ff187424 */ /* 0x000fe200078e00ff */
[----:B------:R-:W-:Y:S01]  /*05a0*/  HFMA2.MMA R22, -RZ, RZ, 1.52734375, -41152 ;  /* 0x3e1cf906ff167435 */ /* 0x000fe200000001ff */
[----:B------:R-:W-:Y:S01]  /*05b0*/  @!P1 IMAD.MOV.U32 R24, RZ, RZ, 0x3de718af ;  /* 0x3de718afff189424 */ /* 0x000fe200078e00ff */
[----:B------:R-:W-:Y:S01]  /*05c0*/  @!P4 MOV R25, 0x3baad5ea ;  /* 0x3baad5ea0019c802 */ /* 0x000fe20000000f00 */
[----:B------:R-:W-:Y:S01]  /*05d0*/  HFMA2.MMA R28, -RZ, RZ, 1.78125, -136.25 ;  /* 0x3f20d842ff1c7435 */ /* 0x000fe200000001ff */
[----:B------:R-:W-:Y:S01]  /*05e0*/  @!P1 MOV R17, 0xbec093ac ;  /* 0xbec093ac00119802 */ /* 0x000fe20000000f00 */
[-C--:B------:R-:W-:Y:S01]  /*05f0*/  FFMA.FTZ R24, R15, R18.reuse, R24 ;  /* 0x000000120f187223 */ /* 0x080fe20000010018 */
[----:B------:R-:W-:Y:S01]  /*0600*/  @!P3 MOV R22, 0x3de718af ;  /* 0x3de718af0016b802 */ /* 0x000fe20000000f00 */
[----:B------:R-:W-:Y:S01]  /*0610*/  FFMA.FTZ R20, R20, R7, R25 ;  /* 0x0000000714147223 */ /* 0x000fe20000010019 */
[----:B------:R-:W-:Y:S01]  /*0620*/  @!P4 MOV R23, 0xbcdc1be7 ;  /* 0xbcdc1be70017c802 */ /* 0x000fe20000000f00 */
[----:B------:R-:W-:Y:S01]  /*0630*/  FFMA.FTZ R24, R24, R18, R17 ;  /* 0x0000001218187223 */ /* 0x000fe20000010011 */
[----:B------:R-:W-:Y:S01]  /*0640*/  HFMA2.MMA R17, -RZ, RZ, 1.853515625, -0.00091457366943359375 ;  /* 0x3f6a937eff117435 */ /* 0x000fe200000001ff */
[----:B------:R-:W-:Y:S01]  /*0650*/  @!P2 MOV R26, 0x3de718af ;  /* 0x3de718af001aa802 */ /* 0x000fe20000000f00 */
[----:B------:R-:W-:Y:S01]  /*0660*/  FFMA.FTZ R22, R19, R11, R22 ;  /* 0x0000000b13167223 */ /* 0x000fe20000010016 */
[----:B------:R-:W-:Y:S01]  /*0670*/  HFMA2.MMA R15, -RZ, RZ, 1.78125, -136.25 ;  /* 0x3f20d842ff0f7435 */ /* 0x000fe200000001ff */
[----:B------:R-:W-:Y:S01]  /*0680*/  MOV R19, 0x3e1cf906 ;  /* 0x3e1cf90600137802 */ /* 0x000fe20000000f00 */
[----:B------:R-:W-:Y:S01]  /*0690*/  FFMA.FTZ R20, R20, R7, R23 ;  /* 0x0000000714147223 */ /* 0x000fe20000010017 */
[----:B------:R-:W-:Y:S01]  /*06a0*/  @!P4 MOV R19, 0x3de718af ;  /* 0x3de718af0013c802 */ /* 0x000fe20000000f00 */
[----:B------:R-:W-:Y:S01]  /*06b0*/  FFMA.FTZ R21, R21, R13, R26 ;  /* 0x0000000d15157223 */ /* 0x000fe2000001001a */
[----:B------:R-:W-:Y:S01]  /*06c0*/  @!P3 MOV R17, 0xbec093ac ;  /* 0xbec093ac0011b802 */ /* 0x000fe20000000f00 */
[----:B------:R-:W-:Y:S01]  /*06d0*/  IMAD.MOV.U32 R26, RZ, RZ, 0x3f6a937e ;  /* 0x3f6a937eff1a7424 */ /* 0x000fe200078e00ff */
[----:B------:R-:W-:Y:S01]  /*06e0*/  @!P1 MOV R15, 0x3e0375d3 ;  /* 0x3e0375d3000f9802 */ /* 0x000fe20000000f00 */
[----:B------:R-:W-:-:S02]  /*06f0*/  @!P2 IMAD.MOV.U32 R26, RZ, RZ, -0x413f6c54 ;  /* 0xbec093acff1aa424 */ /* 0x000fc400078e00ff */
[----:B------:R-:W-:Y:S01]  /*0700*/  FFMA.FTZ R20, R20, R7, R19 ;  /* 0x0000000714147223 */ /* 0x000fe20000010013 */
[----:B------:R-:W-:Y:S01]  /*0710*/  FFMA.FTZ R19, R22, R11, R17 ;  /* 0x0000000b16137223 */ /* 0x000fe20000010011 */
[----:B------:R-:W-:Y:S02]  /*0720*/  @!P2 IMAD.MOV.U32 R28, RZ, RZ, 0x3e0375d3 ;  /* 0x3e0375d3ff1ca424 */ /* 0x000fe400078e00ff */
[----:B------:R-:W-:Y:S01]  /*0730*/  FFMA.FTZ R21, R21, R13, R26 ;  /* 0x0000000d15157223 */ /* 0x000fe2000001001a */
[----:B------:R-:W-:Y:S01]  /*0740*/  IMAD.MOV.U32 R23, RZ, RZ, 0x3f6a937e ;  /* 0x3f6a937eff177424 */ /* 0x000fe200078e00ff */
[----:B------:R-:W-:Y:S01]  /*0750*/  HFMA2.MMA R22, -RZ, RZ, 1.78125, -136.25 ;  /* 0x3f20d842ff167435 */ /* 0x000fe200000001ff */
[----:B------:R-:W-:Y:S01]  /*0760*/  @!P4 MOV R23, 0xbec093ac ;  /* 0xbec093ac0017c802 */ /* 0x000fe20000000f00 */
[----:B------:R-:W-:Y:S01]  /*0770*/  FFMA.FTZ R15, R24, R18, R15 ;  /* 0x00000012180f7223 */ /* 0x000fe2000001000f */
[----:B------:R-:W-:Y:S01]  /*0780*/  FSEL R26, -R18, R9, P1 ;  /* 0x00000009121a7208 */ /* 0x000fe20000800100 */
[----:B------:R-:W-:Y:S01]  /*0790*/  FFMA.FTZ R21, R21, R13, R28 ;  /* 0x0000000d15157223 */ /* 0x000fe2000001001c */
[----:B------:R-:W-:Y:S01]  /*07a0*/  FSEL R18, -R13, R10, P2 ;  /* 0x0000000a0d127208 */ /* 0x000fe20001000100 */
[----:B------:R-:W-:Y:S01]  /*07b0*/  @!P4 IMAD.MOV.U32 R22, RZ, RZ, 0x3e0375d3 ;  /* 0x3e0375d3ff16c424 */ /* 0x000fe200078e00ff */
[----:B------:R-:W-:Y:S01]  /*07c0*/  MOV R24, 0x3f20d842 ;  /* 0x3f20d84200187802 */ /* 0x000fe20000000f00 */
[----:B------:R-:W-:Y:S01]  /*07d0*/  FFMA.FTZ R23, R20, R7, R23 ;  /* 0x0000000714177223 */ /* 0x000fe20000010017 */
[----:B------:R-:W-:Y:S01]  /*07e0*/  @!P3 MOV R24, 0x3e0375d3 ;  /* 0x3e0375d30018b802 */ /* 0x000fe20000000f00 */
[----:B------:R-:W-:Y:S01]  /*07f0*/  FFMA.FTZ R17, R21, R18, R18 ;  /* 0x0000001215117223 */ /* 0x000fe20000010012 */
[----:B------:R-:W-:Y:S01]  /*0800*/  FSEL R18, -R11, R16, P3 ;  /* 0x000000100b127208 */ /* 0x000fe20001800100 */
[----:B------:R-:W-:Y:S01]  /*0810*/  FFMA.FTZ R15, R15, R26, R26 ;  /* 0x0000001a0f0f7223 */ /* 0x000fe2000001001a */
[----:B------:R-:W-:Y:S01]  /*0820*/  FSEL R20, -R7, R14, P4 ;  /* 0x0000000e07147208 */ /* 0x000fe20002000100 */
[----:B------:R-:W-:Y:S01]  /*0830*/  FFMA.FTZ R19, R19, R11, R24 ;  /* 0x0000000b13137223 */ /* 0x000fe20000010018 */
[----:B------:R-:W-:Y:S01]  /*0840*/  FFMA.FTZ R7, R23, R7, R22 ;  /* 0x0000000717077223 */ /* 0x000fe20000010016 */
[----:B------:R-:W1:Y:S02]  /*0850*/  @P1 MUFU.EX2 R13, R15 ;  /* 0x0000000f000d1308 */ /* 0x000e640000000800 */
[----:B------:R-:W-:Y:S01]  /*0860*/  FFMA.FTZ R18, R19, R18, R18 ;  /* 0x0000001213127223 */ /* 0x000fe20000010012 */
[----:B------:R-:W-:-:S05]  /*0870*/  FFMA.FTZ R7, R7, R20, R20 ;  /* 0x0000001407077223 */ /* 0x000fca0000010014 */
[----:B------:R-:W2:Y:S01]  /*0880*/  @P2 MUFU.EX2 R11, R17 ;  /* 0x00000011000b2308 */ /* 0x000ea20000000800 */
[----:B-1----:R-:W-:-:S07]  /*0890*/  @P1 FADD R20, -R13, 1 ;  /* 0x3f8000000d141421 */ /* 0x002fce0000000100 */
[----:B------:R-:W1:Y:S01]  /*08a0*/  @P3 MUFU.EX2 R19, R18 ;  /* 0x0000001200133308 */ /* 0x000e620000000800 */
[----:B------:R-:W-:Y:S02]  /*08b0*/  @P1 LOP3.LUT R15, R20, 0x80000000, R9, 0xf8, !PT ;  /* 0x80000000140f1812 */ /* 0x000fe400078ef809 */
[----:B------:R-:W-:Y:S01]  /*08c0*/  SHF.R.U32.HI R9, RZ, 0x5, R0 ;  /* 0x00000005ff097819 */ /* 0x000fe20000011600 */
[----:B--2---:R-:W-:-:S04]  /*08d0*/  @P2 FADD R11, -R11, 1 ;  /* 0x3f8000000b0b2421 */ /* 0x004fc80000000100 */
[----:B------:R-:W2:Y:S01]  /*08e0*/  @P4 MUFU.EX2 R21, R7 ;  /* 0x0000000700154308 */ /* 0x000ea20000000800 */
[----:B------:R-:W-:Y:S01]  /*08f0*/  FADD R15, R15, 1 ;  /* 0x3f8000000f0f7421 */ /* 0x000fe20000000000 */
[----:B------:R-:W-:Y:S02]  /*0900*/  LOP3.LUT R9, R9, 0x3, RZ, 0xc0, !PT ;  /* 0x0000000309097812 */ /* 0x000fe400078ec0ff */
[----:B------:R-:W-:Y:S01]  /*0910*/  @P2 LOP3.LUT R17, R11, 0x80000000, R10, 0xf8, !PT ;  /* 0x800000000b112812 */ /* 0x000fe200078ef80a */
[----:B------:R-:W-:Y:S01]  /*0920*/  FMUL R10, R5, 0.5 ;  /* 0x3f000000050a7820 */ /* 0x000fe20000400000 */
[----:B------:R-:W-:Y:S01]  /*0930*/  FMUL R5, R6, 0.5 ;  /* 0x3f00000006057820 */ /* 0x000fe20000400000 */
[----:B-1----:R-:W-:Y:S01]  /*0940*/  @P3 FADD R19, -R19, 1 ;  /* 0x3f80000013133421 */ /* 0x002fe20000000100 */
[----:B------:R-:W-:Y:S01]  /*0950*/  FMUL R15, R4, R15 ;  /* 0x0000000f040f7220 */ /* 0x000fe20000400000 */
[----:B------:R-:W-:Y:S01]  /*0960*/  FADD R17, R17, 1 ;  /* 0x3f80000011117421 */ /* 0x000fe20000000000 */
[----:B------:R-:W-:-:S02]  /*0970*/  ISETP.GE.AND P1, PT, R0, 0x80, PT ;  /* 0x000000800000780c */ /* 0x000fc40003f26270 */
[----:B------:R-:W-:Y:S01]  /*0980*/  @P3 LOP3.LUT R18, R19, 0x80000000, R16, 0xf8, !PT ;  /* 0x8000000013123812 */ /* 0x000fe200078ef810 */
[----:B------:R-:W-:Y:S01]  /*0990*/  FMUL R17, R10, R17 ;  /* 0x000000110a117220 */ /* 0x000fe20000400000 */
[----:B------:R-:W-:Y:S01]  /*09a0*/  FMUL R15, R15, R15 ;  /* 0x0000000f0f0f7220 */ /* 0x000fe20000400000 */
[----:B--2---:R-:W-:Y:S02]  /*09b0*/  @P4 FADD R21, -R21, 1 ;  /* 0x3f80000015154421 */ /* 0x004fe40000000100 */
[----:B------:R-:W-:Y:S01]  /*09c0*/  FADD R18, R18, 1 ;  /* 0x3f80000012127421 */ /* 0x000fe20000000000 */
[----:B------:R-:W-:Y:S01]  /*09d0*/  FMUL R17, R17, R17 ;  /* 0x0000001111117220 */ /* 0x000fe20000400000 */
[----:B------:R-:W-:Y:S02]  /*09e0*/  FSEL R15, R15, RZ, !P0 ;  /* 0x000000ff0f0f7208 */ /* 0x000fe40004000000 */
[----:B------:R-:W-:Y:S01]  /*09f0*/  @P4 LOP3.LUT R7, R21, 0x80000000, R14, 0xf8, !PT ;  /* 0x8000000015074812 */ /* 0x000fe200078ef80e */
[----:B------:R-:W-:Y:S01]  /*0a00*/  FMUL R18, R5, R18 ;  /* 0x0000001205127220 */ /* 0x000fe20000400000 */
[----:B------:R-:W-:Y:S01]  /*0a10*/  FSEL R17, R17, RZ, !P0 ;  /* 0x000000ff11117208 */ /* 0x000fe20004000000 */
[----:B------:R-:W1:Y:S02]  /*0a20*/  SHFL.BFLY PT, R4, R15, 0x10, 0x1f ;  /* 0x0e001f000f047f89 */ /* 0x000e6400000e0000 */
[----:B------:R-:W-:Y:S01]  /*0a30*/  FADD R7, R7, 1 ;  /* 0x3f80000007077421 */ /* 0x000fe20000000000 */
[----:B------:R-:W-:Y:S01]  /*0a40*/  FMUL R18, R18, R18 ;  /* 0x0000001212127220 */ /* 0x000fe20000400000 */
[----:B------:R-:W2:Y:S02]  /*0a50*/  SHFL.BFLY PT, R6, R17, 0x10, 0x1f ;  /* 0x0e001f0011067f89 */ /* 0x000ea400000e0000 */
[----:B------:R-:W-:-:S02]  /*0a60*/  FMUL R7, R12, R7 ;  /* 0x000000070c077220 */ /* 0x000fc40000400000 */
[----:B------:R-:W-:Y:S02]  /*0a70*/  FSEL R18, R18, RZ, !P0 ;  /* 0x000000ff12127208 */ /* 0x000fe40004000000 */
[----:B------:R-:W-:-:S03]  /*0a80*/  FMUL R7, R7, R7 ;  /* 0x0000000707077220 */ /* 0x000fc60000400000 */
[----:B------:R-:W3:Y:S02]  /*0a90*/  SHFL.BFLY PT, R5, R18, 0x10, 0x1f ;  /* 0x0e001f0012057f89 */ /* 0x000ee400000e0000 */
[----:B------:R-:W-:Y:S02]  /*0aa0*/  FSEL R7, R7, RZ, !P0 ;  /* 0x000000ff07077208 */ /* 0x000fe40004000000 */
[----:B------:R-:W-:-:S03]  /*0ab0*/  LOP3.LUT P0, RZ, R0, 0x18, RZ, 0xc0, !PT ;  /* 0x0000001800ff7812 */ /* 0x000fc6000780c0ff */
[----:B------:R-:W4:Y:S01]  /*0ac0*/  SHFL.BFLY PT, R10, R7, 0x10, 0x1f ;  /* 0x0e001f00070a7f89 */ /* 0x000f2200000e0000 */
[----:B-1----:R-:W-:Y:S01]  /*0ad0*/  FADD R4, R15, R4 ;  /* 0x000000040f047221 */ /* 0x002fe20000000000 */
[----:B--2---:R-:W-:-:S05]  /*0ae0*/  FADD R6, R17, R6 ;  /* 0x0000000611067221 */ /* 0x004fca0000000000 */
[----:B------:R-:W1:Y:S01]  /*0af0*/  SHFL.BFLY PT, R11, R6, 0x8, 0x1f ;  /* 0x0d001f00060b7f89 */ /* 0x000e6200000e0000 */
[----:B---3--:R-:W-:-:S03]  /*0b00*/  FADD R12, R18, R5 ;  /* 0x00000005120c7221 */ /* 0x008fc60000000000 */
[----:B------:R-:W2:Y:S04]  /*0b10*/  SHFL.BFLY PT, R5, R4, 0x8, 0x1f ;  /* 0x0d001f0004057f89 */ /* 0x000ea800000e0000 */
[----:B------:R-:W3:Y:S01]  /*0b20*/  SHFL.BFLY PT, R13, R12, 0x8, 0x1f ;  /* 0x0d001f000c0d7f89 */ /* 0x000ee200000e0000 */
[----:B----4-:R-:W-:Y:S01]  /*0b30*/  FADD R14, R7, R10 ;  /* 0x0000000a070e7221 */ /* 0x010fe20000000000 */
[----:B------:R-:W-:-:S04]  /*0b40*/  LOP3.LUT R10, R2, 0x1c, RZ, 0xc0, !PT ;  /* 0x0000001c020a7812 */ /* 0x000fc800078ec0ff */
[----:B------:R-:W4:Y:S01]  /*0b50*/  SHFL.BFLY PT, R15, R14, 0x8, 0x1f ;  /* 0x0d001f000e0f7f89 */ /* 0x000f2200000e0000 */
[----:B------:R-:W-:Y:S01]  /*0b60*/  SHF.L.U32 R16, R10, 0x4, RZ ;  /* 0x000000040a107819 */ /* 0x000fe200000006ff */
[----:B-1----:R-:W-:Y:S01]  /*0b70*/  FADD R17, R6, R11 ;  /* 0x0000000b06117221 */ /* 0x002fe20000000000 */
[----:B--2---:R-:W-:Y:S02]  /*0b80*/  FADD R7, R4, R5 ;  /* 0x0000000504077221 */ /* 0x004fe40000000000 */
[----:B------:R-:W-:Y:S01]  /*0b90*/  LEA R4, R9, R16, 0x2 ;  /* 0x0000001009047211 */ /* 0x000fe200078e10ff */
[----:B---3--:R-:W-:-:S04]  /*0ba0*/  FADD R19, R12, R13 ;  /* 0x0000000d0c137221 */ /* 0x008fc80000000000 */
[----:B------:R-:W-:Y:S01]  /*0bb0*/  @!P0 STS [R4+UR4], R7 ;  /* 0x0000000704008988 */ /* 0x000fe20008000804 */
[----:B----4-:R-:W-:-:S03]  /*0bc0*/  FADD R15, R14, R15 ;  /* 0x0000000f0e0f7221 */ /* 0x010fc60000000000 */
[----:B------:R-:W-:Y:S04]  /*0bd0*/  @!P0 STS [R4+UR4+0x10], R17 ;  /* 0x0000101104008988 */ /* 0x000fe80008000804 */
[----:B------:R-:W-:Y:S04]  /*0be0*/  @!P0 STS [R4+UR4+0x20], R19 ;  /* 0x0000201304008988 */ /* 0x000fe80008000804 */
[----:B------:R1:W-:Y:S01]  /*0bf0*/  @!P0 STS [R4+UR4+0x30], R15 ;  /* 0x0000300f04008988 */ /* 0x0003e20008000804 */
[----:B------:R-:W-:Y:S01]  /*0c00*/  BAR.SYNC.DEFER_BLOCKING 0x0 ;  /* 0x0000000000007b1d */ /* 0x000fe20000010000 */
[----:B------:R-:W-:-:S04]  /*0c10*/  LOP3.LUT P0, RZ, R0, 0x3, RZ, 0xc0, !PT ;  /* 0x0000000300ff7812 */ /* 0x000fc8000780c0ff */
[----:B------:R-:W-:Y:S02]  /*0c20*/  ISETP.LT.AND P0, PT, R0, 0x80, !P0 ;  /* 0x000000800000780c */ /* 0x000fe40004701270 */
[----:B-1----:R-:W-:-:S05]  /*0c30*/  IADD3 R15, R16, UR4, RZ ;  /* 0x00000004100f7c10 */ /* 0x002fca000fffe0ff */
[----:B------:R-:W-:Y:S01]  /*0c40*/  IMAD R15, R10, -0xc, R15 ;  /* 0xfffffff40a0f7824 */ /* 0x000fe200078e020f */
[----:B------:R-:W1:Y:S04]  /*0c50*/  @!P1 LDS R8, [R2+UR4] ;  /* 0x0000000402089984 */ /* 0x000e680008000800 */
[----:B-1----:R-:W1:Y:S02]  /*0c60*/  SHFL.BFLY PT, R5, R8, 0x2, 0x1f ;  /* 0x0c401f0008057f89 */ /* 0x002e6400000e0000 */
[----:B-1----:R-:W-:Y:S01]  /*0c70*/  FADD R11, R8, R5 ;  /* 0x00000005080b7221 */ /* 0x002fe20000000000 */
[----:B------:R-:W-:-:S04]  /*0c80*/  LOP3.LUT R8, R0, 0x1f, RZ, 0xc0, !PT ;  /* 0x0000001f00087812 */ /* 0x000fc800078ec0ff */
[----:B------:R-:W1:Y:S01]  /*0c90*/  SHFL.BFLY PT, R6, R11, 0x1, 0x1f ;  /* 0x0c201f000b067f89 */ /* 0x000e6200000e0000 */
[----:B------:R-:W-:Y:S01]  /*0ca0*/  LEA R8, R8, UR4, 0x2 ;  /* 0x0000000408087c11 */ /* 0x000fe2000f8e10ff */
[----:B-1----:R-:W-:Y:S01]  /*0cb0*/  FADD R13, R11, R6 ;  /* 0x000000060b0d7221 */ /* 0x002fe20000000000 */
[----:B------:R-:W-:-:S04]  /*0cc0*/  LOP3.LUT R11, R3, 0x1f, R0, 0xf8, !PT ;  /* 0x0000001f030b7812 */ /* 0x000fc800078ef800 */
[----:B------:R1:W-:Y:S01]  /*0cd0*/  @P0 STS [R2+UR4], R13 ;  /* 0x0000000d02000988 */ /* 0x0003e20008000804 */
[----:B------:R-:W-:Y:S01]  /*0ce0*/  BAR.SYNC.DEFER_BLOCKING 0x0 ;  /* 0x0000000000007b1d */ /* 0x000fe20000010000 */
[----:B------:R-:W-:-:S04]  /*0cf0*/  ISETP.GE.AND P0, PT, R11, 0x40, PT ;  /* 0x000000400b00780c */ /* 0x000fc80003f06270 */
[----:B------:R-:W-:-:S03]  /*0d00*/  ISETP.EQ.AND P0, PT, R9, RZ, !P0 ;  /* 0x000000ff0900720c */ /* 0x000fc60004702270 */
[----:B-1----:R-:W1:Y:S01]  /*0d10*/  LDC.64 R2, c[0x0][0x210] ;  /* 0x00008400ff027b82 */ /* 0x002e620000000a00 */
[----:B------:R-:W-:Y:S04]  /*0d20*/  LDS R4, [R16+UR4] ;  /* 0x0000000410047984 */ /* 0x000fe80008000800 */
[----:B------:R-:W-:Y:S04]  /*0d30*/  LDS R5, [R16+UR4+0x10] ;  /* 0x0000100410057984 */ /* 0x000fe80008000800 */
[----:B------:R-:W-:Y:S04]  /*0d40*/  LDS R6, [R16+UR4+0x20] ;  /* 0x0000200410067984 */ /* 0x000fe80008000800 */
[----:B------:R-:W2:Y:S01]  /*0d50*/  LDS R7, [R16+UR4+0x30] ;  /* 0x0000300410077984 */ /* 0x000ea20008000800 */
[----:B------:R-:W-:Y:S06]  /*0d60*/  BAR.SYNC.DEFER_BLOCKING 0x0 ;  /* 0x0000000000007b1d */ /* 0x000fec0000010000 */
[----:B--2---:R1:W-:Y:S02]  /*0d70*/  STS.128 [R15], R4 ;  /* 0x000000040f007388 */ /* 0x0043e40000000c00 */
[----:B------:R-:W-:Y:S06]  /*0d80*/  BAR.SYNC.DEFER_BLOCKING 0x0 ;  /* 0x0000000000007b1d */ /* 0x000fec0000010000 */
[----:B------:R-:W3:Y:S02]  /*0d90*/  LDS R8, [R8] ;  /* 0x0000000008087984 */ /* 0x000ee40000000800 */
[----:B------:R-:W-:Y:S06]  /*0da0*/  BAR.SYNC.DEFER_BLOCKING 0x0 ;  /* 0x0000000000007b1d */ /* 0x000fec0000010000 */
[----:B-1----:R-:W-:Y:S05]  /*0db0*/  @!P0 EXIT ;  /* 0x000000000000894d */ /* 0x002fea0003800000 */
[----:B---3--:R-:W0:Y:S01]  /*0dc0*/  MUFU.SQRT R5, R8 ;  /* 0x0000000800057308 */ /* 0x008e220000002000 */
[----:B------:R-:W-:-:S05]  /*0dd0*/  IMAD.WIDE R2, R11, 0x4, R2 ;  /* 0x000000040b027825 */ /* 0x000fca00078e0202 */
[----:B0-----:R-:W-:Y:S01]  /*0de0*/  STG.E desc[UR6][R2.64], R5 ;  /* 0x0000000502007986 */ /* 0x001fe2000c101906 */
[----:B------:R-:W-:Y:S05]  /*0df0*/  EXIT ;  /* 0x000000000000794d */ /* 0x000fea0003800000 */
.L_x_0:
[----:B------:R-:W-:-:S00]  /*0e00*/  BRA `(.L_x_0) ;  /* 0xfffffffc00fc7947 */ /* 0x000fc0000383ffff */
[----:B------:R-:W-:-:S00]  /*0e10*/  NOP ;  /* 0x0000000000007918 */ /* 0x000fc00000000000 */
        /* <DEDUP_REMOVED lines=14> */
.L_x_1:


//--------------------- .nv.global.init           --------------------------
	.section	.nv.global.init,"aw",@progbits
.nv.global.init:
	.type		_$_str,@object
	.size		_$_str,(_$_str_$_2 - _$_str)
_$_str:
        /*0000*/ 	.byte	0x5f, 0x5f, 0x43, 0x55, 0x44, 0x41, 0x5f, 0x46, 0x54, 0x5a, 0x00
	.type		_$_str_$_2,@object
	.size		_$_str_$_2,(.L_1 - _$_str_$_2)
_$_str_$_2:
        /*000b*/ 	.byte	0x5f, 0x5f, 0x43, 0x55, 0x44, 0x41, 0x5f, 0x50, 0x52, 0x45, 0x43, 0x5f, 0x53, 0x51, 0x52, 0x54
        /*001b*/ 	.byte	0x00
.L_1:


//--------------------- .nv.shared.triton_per_fused_gelu_linalg_vector_norm_2 --------------------------
	.section	.nv.shared.triton_per_fused_gelu_linalg_vector_norm_2,"aw",@nobits
	.sectionflags	@""
	.align	16
	.zero		1024


//--------------------- .nv.constant0.triton_per_fused_gelu_linalg_vector_norm_2 --------------------------
	.section	.nv.constant0.triton_per_fused_gelu_linalg_vector_norm_2,"a",@progbits
	.sectionflags	@""
	.align	4
.nv.constant0.triton_per_fused_gelu_linalg_vector_norm_2:
	.zero		552
